	.headerflags	@"EF_CUDA_TEXMODE_UNIFIED EF_CUDA_64BIT_ADDRESS EF_CUDA_SM86 EF_CUDA_VIRTUAL_SM(EF_CUDA_SM86)"
	.elftype	@"ET_EXEC"


//--------------------- .nv.info                  --------------------------
	.section	.nv.info,"",@"SHT_CUDA_INFO"
	.align	4


	//----- nvinfo : EIATTR_REGCOUNT
	.align		4
        /*0000*/ 	.byte	0x04, 0x2f
        /*0002*/ 	.short	(.L_1 - .L_0)
	.align		4
.L_0:
        /*0004*/ 	.word	index@(zero_activations)
        /*0008*/ 	.word	0x0000000c


	//----- nvinfo : EIATTR_FRAME_SIZE
	.align		4
.L_1:
        /*000c*/ 	.byte	0x04, 0x11
        /*000e*/ 	.short	(.L_3 - .L_2)
	.align		4
.L_2:
        /*0010*/ 	.word	index@(zero_activations)
        /*0014*/ 	.word	0x00000000


	//----- nvinfo : EIATTR_MIN_STACK_SIZE
	.align		4
.L_3:
        /*0018*/ 	.byte	0x04, 0x12
        /*001a*/ 	.short	(.L_5 - .L_4)
	.align		4
.L_4:
        /*001c*/ 	.word	index@(zero_activations)
        /*0020*/ 	.word	0x00000000
.L_5:


//--------------------- .nv.info.zero_activations --------------------------
	.section	.nv.info.zero_activations,"",@"SHT_CUDA_INFO"
	.sectionflags	@""
	.align	4


	//----- nvinfo : EIATTR_CUDA_API_VERSION
	.align		4
        /*0000*/ 	.byte	0x04, 0x37
        /*0002*/ 	.short	(.L_7 - .L_6)
.L_6:
        /*0004*/ 	.word	0x0000007e


	//----- nvinfo : EIATTR_SW2861232_WAR
	.align		4
.L_7:
        /*0008*/ 	.byte	0x01, 0x35
	.zero		2


	//----- nvinfo : EIATTR_PARAM_CBANK
	.align		4
        /*000c*/ 	.byte	0x04, 0x0a
        /*000e*/ 	.short	(.L_9 - .L_8)
	.align		4
.L_8:
        /*0010*/ 	.word	index@(.nv.constant0.zero_activations)
        /*0014*/ 	.short	0x0160
        /*0016*/ 	.short	0x0014


	//----- nvinfo : EIATTR_CBANK_PARAM_SIZE
	.align		4
.L_9:
        /*0018*/ 	.byte	0x03, 0x19
        /*001a*/ 	.short	0x0014


	//----- nvinfo : EIATTR_KPARAM_INFO
	.align		4
        /*001c*/ 	.byte	0x04, 0x17
        /*001e*/ 	.short	(.L_11 - .L_10)
.L_10:
        /*0020*/ 	.word	0x00000000
        /*0024*/ 	.short	0x0002
        /*0026*/ 	.short	0x0010
        /*0028*/ 	.byte	0x00, 0xf0, 0x11, 0x00


	//----- nvinfo : EIATTR_KPARAM_INFO
	.align		4
.L_11:
        /*002c*/ 	.byte	0x04, 0x17
        /*002e*/ 	.short	(.L_13 - .L_12)
.L_12:
        /*0030*/ 	.word	0x00000000
        /*0034*/ 	.short	0x0001
        /*0036*/ 	.short	0x0008
        /*0038*/ 	.byte	0x00, 0xf0, 0x21, 0x00


	//----- nvinfo : EIATTR_KPARAM_INFO
	.align		4
.L_13:
        /*003c*/ 	.byte	0x04, 0x17
        /*003e*/ 	.short	(.L_15 - .L_14)
.L_14:
        /*0040*/ 	.word	0x00000000
        /*0044*/ 	.short	0x0000
        /*0046*/ 	.short	0x0000
        /*0048*/ 	.byte	0x00, 0xf0, 0x21, 0x00


	//----- nvinfo : EIATTR_MAXREG_COUNT
	.align		4
.L_15:
        /*004c*/ 	.byte	0x03, 0x1b
        /*004e*/ 	.short	0x00ff


	//----- nvinfo : EIATTR_EXIT_INSTR_OFFSETS
	.align		4
        /*0050*/ 	.byte	0x04, 0x1c
        /*0052*/ 	.short	(.L_17 - .L_16)


	//   ....[0]....
.L_16:
        /*0054*/ 	.word	0x00000200


	//   ....[1]....
        /*0058*/ 	.word	0x00000250
.L_17:


//--------------------- .nv.callgraph             --------------------------
	.section	.nv.callgraph,"",@"SHT_CUDA_CALLGRAPH"
	.align	4
	.sectionentsize	8
	.align		4
        /*0000*/ 	.word	0x00000000
	.align		4
        /*0004*/ 	.word	0xffffffff
	.align		4
        /*0008*/ 	.word	0x00000000
	.align		4
        /*000c*/ 	.word	0xfffffffe
	.align		4
        /*0010*/ 	.word	0x00000000
	.align		4
        /*0014*/ 	.word	0xfffffffd
	.align		4
        /*0018*/ 	.word	0x00000000
	.align		4
        /*001c*/ 	.word	0xfffffffc


//--------------------- .nv.rel.action            --------------------------
	.section	.nv.rel.action,"",@"SHT_CUDA_RELOCINFO"
	.align	8
	.sectionentsize	8
        /*0000*/ 	.byte	0x73, 0x00, 0x00, 0x00, 0x00, 0x00, 0x00, 0x00, 0x00, 0x00, 0x00, 0x11, 0x25, 0x00, 0x05, 0x36


//--------------------- .nv.constant0.zero_activations --------------------------
	.section	.nv.constant0.zero_activations,"a",@progbits
	.sectionflags	@""
	.align	4
.nv.constant0.zero_activations:
	.zero		372


//--------------------- .text.zero_activations    --------------------------
	.section	.text.zero_activations,"ax",@progbits
	.sectionflags	@"SHF_BARRIERS=1"
	.sectioninfo	@"SHI_REGISTERS=12"
	.align	128
        .global         zero_activations
        .type           zero_activations,@function
        .size           zero_activations,(.L_x_3 - zero_activations)
        .other          zero_activations,@"STO_CUDA_ENTRY STV_DEFAULT"
zero_activations:
.text.zero_activations:
[----:B------:R-:W-:Y:S02]  /*0000*/  IMAD.MOV.U32 R1, RZ, RZ, c[0x0][0x28] ;  /* 0x00000a00ff017624 */ /* 0x000fe400078e00ff */
[----:B------:R-:W0:Y:S01]  /*0010*/  S2R R0, SR_CTAID.X ;  /* 0x0000000000007919 */ /* 0x000e220000002500 */
[----:B------:R-:W-:-:S03]  /*0020*/  ULDC.64 UR6, c[0x0][0x118] ;  /* 0x0000460000067ab9 */ /* 0x000fc60000000a00 */
[----:B------:R-:W0:Y:S04]  /*0030*/  S2R R7, SR_TID.X ;  /* 0x0000000000077919 */ /* 0x000e280000002100 */
[----:B------:R-:W1:Y:S01]  /*0040*/  S2R R9, SR_CTAID.Y ;  /* 0x0000000000097919 */ /* 0x000e620000002600 */
[----:B0-----:R-:W-:-:S05]  /*0050*/  IMAD R0, R0, c[0x0][0x0], R7 ;  /* 0x0000000000007a24 */ /* 0x001fca00078e0207 */
[----:B------:R-:W-:-:S13]  /*0060*/  ISETP.GE.AND P1, PT, R0, c[0x0][0x170], PT ;  /* 0x00005c0000007a0c */ /* 0x000fda0003f26270 */
[----:B------:R-:W-:Y:S01]  /*0070*/  @!P1 MOV R3, 0x4 ;  /* 0x0000000400039802 */ /* 0x000fe20000000f00 */
[----:B-1----:R-:W-:-:S04]  /*0080*/  @!P1 IMAD R2, R9, c[0x0][0x170], R0 ;  /* 0x00005c0009029a24 */ /* 0x002fc800078e0200 */
[----:B------:R-:W-:-:S06]  /*0090*/  @!P1 IMAD.WIDE R2, R2, R3, c[0x0][0x160] ;  /* 0x0000580002029625 */ /* 0x000fcc00078e0203 */
[----:B------:R-:W2:Y:S01]  /*00a0*/  @!P1 LDG.E R2, [R2.64] ;  /* 0x0000000602029981 */ /* 0x000ea2000c1e1900 */
[----:B------:R-:W-:Y:S01]  /*00b0*/  ULDC UR4, c[0x0][0x0] ;  /* 0x0000000000047ab9 */ /* 0x000fe20000000800 */
[----:B------:R-:W-:Y:S01]  /*00c0*/  IMAD.MOV.U32 R0, RZ, RZ, RZ ;  /* 0x000000ffff007224 */ /* 0x000fe200078e00ff */
[----:B------:R-:W-:Y:S01]  /*00d0*/  USHF.R.U32.HI UR4, URZ, 0x1, UR4 ;  /* 0x000000013f047899 */ /* 0x000fe20008011604 */
[----:B------:R-:W-:-:S05]  /*00e0*/  ISETP.NE.AND P0, PT, R7, RZ, PT ;  /* 0x000000ff0700720c */ /* 0x000fca0003f05270 */
[----:B------:R-:W-:Y:S02]  /*00f0*/  ISETP.NE.AND P2, PT, RZ, UR4, PT ;  /* 0x00000004ff007c0c */ /* 0x000fe4000bf45270 */
[----:B--2---:R-:W-:-:S05]  /*0100*/  @!P1 FSET.BF.EQ.AND R0, R2, RZ, PT ;  /* 0x000000ff0200920a */ /* 0x004fca0003802000 */
[----:B------:R0:W-:Y:S04]  /*0110*/  STS [R7.X4], R0 ;  /* 0x0000000007007388 */ /* 0x0001e80000004800 */
[----:B------:R-:W-:Y:S06]  /*0120*/  BAR.SYNC.DEFER_BLOCKING 0x0 ;  /* 0x0000000000007b1d */ /* 0x000fec0000010000 */
[----:B------:R-:W-:Y:S05]  /*0130*/  @!P2 BRA `(.L_x_0) ;  /* 0x000000c00000a947 */ /* 0x000fea0003800000 */
[----:B0-----:R-:W-:Y:S01]  /*0140*/  SHF.L.U32 R0, R7, 0x2, RZ ;  /* 0x0000000207007819 */ /* 0x001fe200000006ff */
[----:B------:R-:W-:-:S05]  /*0150*/  IMAD.U32 R3, RZ, RZ, UR4 ;  /* 0x00000004ff037e24 */ /* 0x000fca000f8e00ff */
.L_x_1:
[----:B------:R-:W-:-:S13]  /*0160*/  ISETP.GE.AND P1, PT, R7, R3, PT ;  /* 0x000000030700720c */ /* 0x000fda0003f26270 */
[----:B------:R-:W-:Y:S01]  /*0170*/  @!P1 LEA R2, R3, R0, 0x2 ;  /* 0x0000000003029211 */ /* 0x000fe200078e10ff */
[----:B------:R-:W-:Y:S01]  /*0180*/  @!P1 LDS R4, [R7.X4] ;  /* 0x0000000007049984 */ /* 0x000fe20000004800 */
[----:B------:R-:W-:-:S03]  /*0190*/  SHF.R.U32.HI R3, RZ, 0x1, R3 ;  /* 0x00000001ff037819 */ /* 0x000fc60000011603 */
[----:B------:R-:W0:Y:S02]  /*01a0*/  @!P1 LDS R5, [R2] ;  /* 0x0000000002059984 */ /* 0x000e240000000800 */
[----:B0-----:R-:W-:-:S05]  /*01b0*/  @!P1 FADD R4, R4, R5 ;  /* 0x0000000504049221 */ /* 0x001fca0000000000 */
[----:B------:R0:W-:Y:S04]  /*01c0*/  @!P1 STS [R7.X4], R4 ;  /* 0x0000000407009388 */ /* 0x0001e80000004800 */
[----:B------:R-:W-:Y:S01]  /*01d0*/  BAR.SYNC.DEFER_BLOCKING 0x0 ;  /* 0x0000000000007b1d */ /* 0x000fe20000010000 */
[----:B------:R-:W-:-:S13]  /*01e0*/  ISETP.NE.AND P1, PT, R3, RZ, PT ;  /* 0x000000ff0300720c */ /* 0x000fda0003f25270 */
[----:B0-----:R-:W-:Y:S05]  /*01f0*/  @P1 BRA `(.L_x_1) ;  /* 0xffffff6000001947 */ /* 0x001fea000383ffff */
.L_x_0:
[----:B0-----:R-:W-:Y:S05]  /*0200*/  @P0 EXIT ;  /* 0x000000000000094d */ /* 0x001fea0003800000 */
[----:B------:R-:W0:Y:S01]  /*0210*/  LDS R5, [RZ] ;  /* 0x00000000ff057984 */ /* 0x000e220000000800 */
[----:B------:R-:W-:-:S04]  /*0220*/  IMAD.MOV.U32 R2, RZ, RZ, 0x4 ;  /* 0x00000004ff027424 */ /* 0x000fc800078e00ff */
[----:B------:R-:W-:-:S05]  /*0230*/  IMAD.WIDE R2, R9, R2, c[0x0][0x168] ;  /* 0x00005a0009027625 */ /* 0x000fca00078e0202 */
[----:B0-----:R-:W-:Y:S01]  /*0240*/  RED.E.ADD.F32.FTZ.RN.STRONG.GPU [R2.64], R5 ;  /* 0x000000050200798e */ /* 0x001fe2000c10e786 */
[----:B------:R-:W-:Y:S05]  /*0250*/  EXIT ;  /* 0x000000000000794d */ /* 0x000fea0003800000 */
.L_x_2:
[----:B------:R-:W-:-:S00]  /*0260*/  BRA `(.L_x_2) ;  /* 0xfffffff000007947 */ /* 0x000fc0000383ffff */
[----:B------:R-:W-:-:S00]  /*0270*/  NOP ;  /* 0x0000000000007918 */ /* 0x000fc00000000000 */
        /* <DEDUP_REMOVED lines=8> */
.L_x_3:


//--------------------- .nv.shared.zero_activations --------------------------
	.section	.nv.shared.zero_activations,"aw",@nobits
	.sectionflags	@""
	.align	4
.nv.shared.zero_activations:
	.zero		4096
